//
// Generated by NVIDIA NVVM Compiler
//
// Compiler Build ID: CL-36424714
// Cuda compilation tools, release 13.0, V13.0.88
// Based on NVVM 20.0.0
//

.version 9.0
.target sm_100
.address_size 64

	// .globl	_Z15cuda_derivativePfS_

.visible .entry _Z15cuda_derivativePfS_(
	.param .u64 .ptr .align 1 _Z15cuda_derivativePfS__param_0,
	.param .u64 .ptr .align 1 _Z15cuda_derivativePfS__param_1
)
{
	.reg .pred 	%p<3>;
	.reg .b32 	%r<5>;
	.reg .b32 	%f<7>;
	.reg .b64 	%rd<11>;

	ld.param.u64 	%rd3, [_Z15cuda_derivativePfS__param_0];
	ld.param.u64 	%rd4, [_Z15cuda_derivativePfS__param_1];
	cvta.to.global.u64 	%rd1, %rd4;
	cvta.to.global.u64 	%rd2, %rd3;
	mov.u32 	%r2, %ctaid.x;
	mov.u32 	%r3, %ntid.x;
	mov.u32 	%r4, %tid.x;
	mad.lo.s32 	%r1, %r2, %r3, %r4;
	setp.eq.s32 	%p1, %r1, 1023;
	@%p1 bra 	$L__BB0_2;
	setp.ne.s32 	%p2, %r1, 0;
	@%p2 bra 	$L__BB0_3;
$L__BB0_2:
	mul.wide.u32 	%rd5, %r1, 4;
	add.s64 	%rd6, %rd2, %rd5;
	ld.global.f32 	%f1, [%rd6];
	add.s64 	%rd7, %rd1, %rd5;
	st.global.f32 	[%rd7], %f1;
	bra.uni 	$L__BB0_4;
$L__BB0_3:
	mul.wide.s32 	%rd8, %r1, 4;
	add.s64 	%rd9, %rd2, %rd8;
	ld.global.f32 	%f2, [%rd9+4];
	ld.global.f32 	%f3, [%rd9+-4];
	sub.f32 	%f4, %f2, %f3;
	mul.f32 	%f5, %f4, 0f472C4400;
	mul.f32 	%f6, %f5, 0f3F000000;
	add.s64 	%rd10, %rd1, %rd8;
	st.global.f32 	[%rd10], %f6;
$L__BB0_4:
	ret;

}
	// .globl	_Z13float_to_realPfS_
.visible .entry _Z13float_to_realPfS_(
	.param .u64 .ptr .align 1 _Z13float_to_realPfS__param_0,
	.param .u64 .ptr .align 1 _Z13float_to_realPfS__param_1
)
{
	.reg .b32 	%r<5>;
	.reg .b32 	%f<2>;
	.reg .b64 	%rd<8>;

	ld.param.u64 	%rd1, [_Z13float_to_realPfS__param_0];
	ld.param.u64 	%rd2, [_Z13float_to_realPfS__param_1];
	cvta.to.global.u64 	%rd3, %rd2;
	cvta.to.global.u64 	%rd4, %rd1;
	mov.u32 	%r1, %ctaid.x;
	mov.u32 	%r2, %ntid.x;
	mov.u32 	%r3, %tid.x;
	mad.lo.s32 	%r4, %r1, %r2, %r3;
	mul.wide.s32 	%rd5, %r4, 4;
	add.s64 	%rd6, %rd4, %rd5;
	ld.global.f32 	%f1, [%rd6];
	add.s64 	%rd7, %rd3, %rd5;
	st.global.f32 	[%rd7], %f1;
	ret;

}


// ===== COMPILED SASS (sm_100) =====

	.target	sm_100

	.elftype	@"ET_EXEC"


//--------------------- .note.nv.tkinfo           --------------------------
	.section	.note.nv.tkinfo,"",@"SHT_NOTE"
	.sectionflags	@"SHF_NOTE_NV_TKINFO"
	.tkinfo
        /*0018*/ 	.word	0x00000002
        /*0030*/ 	.string	""
        /*0030*/ 	.string	"ptxas"
        /*0030*/ 	.string	"Cuda compilation tools, release 13.0, V13.0.88"
        /*0030*/ 	.string	"Build cuda_13.0.r13.0/compiler.36424714_0"
        /*0030*/ 	.string	"-arch sm_100 -m 64 "



//--------------------- .note.nv.cuinfo           --------------------------
	.section	.note.nv.cuinfo,"",@"SHT_NOTE"
	.sectionflags	@"SHF_NOTE_NV_CUINFO"
        /*0018*/ 	.short	0x0002
        /*001a*/ 	.short	0x0064
        /*001c*/ 	.short	0x0082
	.zero		2


//--------------------- .nv.info                  --------------------------
	.section	.nv.info,"",@"SHT_CUDA_INFO"
	.align	4


	//----- nvinfo : EIATTR_REGCOUNT
	.align		4
        /*0000*/ 	.byte	0x04, 0x2f
        /*0002*/ 	.short	(.L_1 - .L_0)
	.align		4
.L_0:
        /*0004*/ 	.word	index@(_Z15cuda_derivativePfS_)
        /*0008*/ 	.word	0x0000000c


	//----- nvinfo : EIATTR_FRAME_SIZE
	.align		4
.L_1:
        /*000c*/ 	.byte	0x04, 0x11
        /*000e*/ 	.short	(.L_3 - .L_2)
	.align		4
.L_2:
        /*0010*/ 	.word	index@(_Z15cuda_derivativePfS_)
        /*0014*/ 	.word	0x00000000


	//----- nvinfo : EIATTR_REGCOUNT
	.align		4
.L_3:
        /*0018*/ 	.byte	0x04, 0x2f
        /*001a*/ 	.short	(.L_5 - .L_4)
	.align		4
.L_4:
        /*001c*/ 	.word	index@(_Z13float_to_realPfS_)
        /*0020*/ 	.word	0x0000000a


	//----- nvinfo : EIATTR_FRAME_SIZE
	.align		4
.L_5:
        /*0024*/ 	.byte	0x04, 0x11
        /*0026*/ 	.short	(.L_7 - .L_6)
	.align		4
.L_6:
        /*0028*/ 	.word	index@(_Z13float_to_realPfS_)
        /*002c*/ 	.word	0x00000000


	//----- nvinfo : EIATTR_MIN_STACK_SIZE
	.align		4
.L_7:
        /*0030*/ 	.byte	0x04, 0x12
        /*0032*/ 	.short	(.L_9 - .L_8)
	.align		4
.L_8:
        /*0034*/ 	.word	index@(_Z13float_to_realPfS_)
        /*0038*/ 	.word	0x00000000


	//----- nvinfo : EIATTR_MIN_STACK_SIZE
	.align		4
.L_9:
        /*003c*/ 	.byte	0x04, 0x12
        /*003e*/ 	.short	(.L_11 - .L_10)
	.align		4
.L_10:
        /*0040*/ 	.word	index@(_Z15cuda_derivativePfS_)
        /*0044*/ 	.word	0x00000000
.L_11:


//--------------------- .nv.compat                --------------------------
	.section	.nv.compat,"",@"SHT_CUDA_COMPAT_INFO"
	.align	4
        /*0000*/ 	.byte	0x02, 0x09, 0x00, 0x00, 0x02, 0x02, 0x01, 0x00, 0x02, 0x05, 0x05, 0x00, 0x03, 0x07, 0x01, 0x01
        /*0010*/ 	.byte	0x02, 0x03, 0x00, 0x00, 0x02, 0x06, 0x01, 0x00, 0x04, 0x0b, 0x08, 0x00, 0x09, 0x00, 0x00, 0x00
        /*0020*/ 	.byte	0x00, 0x00, 0x00, 0x00


//--------------------- .nv.info._Z13float_to_realPfS_ --------------------------
	.section	.nv.info._Z13float_to_realPfS_,"",@"SHT_CUDA_INFO"
	.sectionflags	@""
	.align	4


	//----- nvinfo : EIATTR_CUDA_API_VERSION
	.align		4
        /*0000*/ 	.byte	0x04, 0x37
        /*0002*/ 	.short	(.L_13 - .L_12)
.L_12:
        /*0004*/ 	.word	0x00000082


	//----- nvinfo : EIATTR_KPARAM_INFO
	.align		4
.L_13:
        /*0008*/ 	.byte	0x04, 0x17
        /*000a*/ 	.short	(.L_15 - .L_14)
.L_14:
        /*000c*/ 	.word	0x00000000
        /*0010*/ 	.short	0x0001
        /*0012*/ 	.short	0x0008
        /*0014*/ 	.byte	0x00, 0xf5, 0x21, 0x00


	//----- nvinfo : EIATTR_KPARAM_INFO
	.align		4
.L_15:
        /*0018*/ 	.byte	0x04, 0x17
        /*001a*/ 	.short	(.L_17 - .L_16)
.L_16:
        /*001c*/ 	.word	0x00000000
        /*0020*/ 	.short	0x0000
        /*0022*/ 	.short	0x0000
        /*0024*/ 	.byte	0x00, 0xf5, 0x21, 0x00


	//----- nvinfo : EIATTR_SPARSE_MMA_MASK
	.align		4
.L_17:
        /*0028*/ 	.byte	0x03, 0x50
        /*002a*/ 	.short	0x0000


	//----- nvinfo : EIATTR_MAXREG_COUNT
	.align		4
        /*002c*/ 	.byte	0x03, 0x1b
        /*002e*/ 	.short	0x00ff


	//----- nvinfo : EIATTR_MERCURY_ISA_VERSION
	.align		4
        /*0030*/ 	.byte	0x03, 0x5f
        /*0032*/ 	.short	0x0101


	//----- nvinfo : EIATTR_VRC_CTA_INIT_COUNT
	.align		4
        /*0034*/ 	.byte	0x02, 0x4a
	.zero		1
	.zero		1


	//----- nvinfo : EIATTR_EXIT_INSTR_OFFSETS
	.align		4
        /*0038*/ 	.byte	0x04, 0x1c
        /*003a*/ 	.short	(.L_19 - .L_18)


	//   ....[0]....
.L_18:
        /*003c*/ 	.word	0x000000c0


	//----- nvinfo : EIATTR_CBANK_PARAM_SIZE
	.align		4
.L_19:
        /*0040*/ 	.byte	0x03, 0x19
        /*0042*/ 	.short	0x0010


	//----- nvinfo : EIATTR_PARAM_CBANK
	.align		4
        /*0044*/ 	.byte	0x04, 0x0a
        /*0046*/ 	.short	(.L_21 - .L_20)
	.align		4
.L_20:
        /*0048*/ 	.word	index@(.nv.constant0._Z13float_to_realPfS_)
        /*004c*/ 	.short	0x0380
        /*004e*/ 	.short	0x0010


	//----- nvinfo : EIATTR_SW_WAR
	.align		4
.L_21:
        /*0050*/ 	.byte	0x04, 0x36
        /*0052*/ 	.short	(.L_23 - .L_22)
.L_22:
        /*0054*/ 	.word	0x00000008
.L_23:


//--------------------- .nv.info._Z15cuda_derivativePfS_ --------------------------
	.section	.nv.info._Z15cuda_derivativePfS_,"",@"SHT_CUDA_INFO"
	.sectionflags	@""
	.align	4


	//----- nvinfo : EIATTR_CUDA_API_VERSION
	.align		4
        /*0000*/ 	.byte	0x04, 0x37
        /*0002*/ 	.short	(.L_25 - .L_24)
.L_24:
        /*0004*/ 	.word	0x00000082


	//----- nvinfo : EIATTR_KPARAM_INFO
	.align		4
.L_25:
        /*0008*/ 	.byte	0x04, 0x17
        /*000a*/ 	.short	(.L_27 - .L_26)
.L_26:
        /*000c*/ 	.word	0x00000000
        /*0010*/ 	.short	0x0001
        /*0012*/ 	.short	0x0008
        /*0014*/ 	.byte	0x00, 0xf5, 0x21, 0x00


	//----- nvinfo : EIATTR_KPARAM_INFO
	.align		4
.L_27:
        /*0018*/ 	.byte	0x04, 0x17
        /*001a*/ 	.short	(.L_29 - .L_28)
.L_28:
        /*001c*/ 	.word	0x00000000
        /*0020*/ 	.short	0x0000
        /*0022*/ 	.short	0x0000
        /*0024*/ 	.byte	0x00, 0xf5, 0x21, 0x00


	//----- nvinfo : EIATTR_SPARSE_MMA_MASK
	.align		4
.L_29:
        /*0028*/ 	.byte	0x03, 0x50
        /*002a*/ 	.short	0x0000


	//----- nvinfo : EIATTR_MAXREG_COUNT
	.align		4
        /*002c*/ 	.byte	0x03, 0x1b
        /*002e*/ 	.short	0x00ff


	//----- nvinfo : EIATTR_MERCURY_ISA_VERSION
	.align		4
        /*0030*/ 	.byte	0x03, 0x5f
        /*0032*/ 	.short	0x0101


	//----- nvinfo : EIATTR_VRC_CTA_INIT_COUNT
	.align		4
        /*0034*/ 	.byte	0x02, 0x4a
	.zero		1
	.zero		1


	//----- nvinfo : EIATTR_EXIT_INSTR_OFFSETS
	.align		4
        /*0038*/ 	.byte	0x04, 0x1c
        /*003a*/ 	.short	(.L_31 - .L_30)


	//   ....[0]....
.L_30:
        /*003c*/ 	.word	0x000000f0


	//   ....[1]....
        /*0040*/ 	.word	0x00000190


	//----- nvinfo : EIATTR_CRS_STACK_SIZE
	.align		4
.L_31:
        /*0044*/ 	.byte	0x04, 0x1e
        /*0046*/ 	.short	(.L_33 - .L_32)
.L_32:
        /*0048*/ 	.word	0x00000000


	//----- nvinfo : EIATTR_CBANK_PARAM_SIZE
	.align		4
.L_33:
        /*004c*/ 	.byte	0x03, 0x19
        /*004e*/ 	.short	0x0010


	//----- nvinfo : EIATTR_PARAM_CBANK
	.align		4
        /*0050*/ 	.byte	0x04, 0x0a
        /*0052*/ 	.short	(.L_35 - .L_34)
	.align		4
.L_34:
        /*0054*/ 	.word	index@(.nv.constant0._Z15cuda_derivativePfS_)
        /*0058*/ 	.short	0x0380
        /*005a*/ 	.short	0x0010


	//----- nvinfo : EIATTR_SW_WAR
	.align		4
.L_35:
        /*005c*/ 	.byte	0x04, 0x36
        /*005e*/ 	.short	(.L_37 - .L_36)
.L_36:
        /*0060*/ 	.word	0x00000008
.L_37:


//--------------------- .nv.callgraph             --------------------------
	.section	.nv.callgraph,"",@"SHT_CUDA_CALLGRAPH"
	.align	4
	.sectionentsize	8
	.align		4
        /*0000*/ 	.word	0x00000000
	.align		4
        /*0004*/ 	.word	0xffffffff
	.align		4
        /*0008*/ 	.word	0x00000000
	.align		4
        /*000c*/ 	.word	0xfffffffe
	.align		4
        /*0010*/ 	.word	0x00000000
	.align		4
        /*0014*/ 	.word	0xfffffffd
	.align		4
        /*0018*/ 	.word	0x00000000
	.align		4
        /*001c*/ 	.word	0xfffffffc


//--------------------- .text._Z13float_to_realPfS_ --------------------------
	.section	.text._Z13float_to_realPfS_,"ax",@progbits
	.align	128
        .global         _Z13float_to_realPfS_
        .type           _Z13float_to_realPfS_,@function
        .size           _Z13float_to_realPfS_,(.L_x_3 - _Z13float_to_realPfS_)
        .other          _Z13float_to_realPfS_,@"STO_CUDA_ENTRY STV_DEFAULT"
_Z13float_to_realPfS_:
.text._Z13float_to_realPfS_:
[----:B------:R-:W-:Y:S01]  /*0000*/  LDC R1, c[0x0][0x37c] ;  /* 0x0000df00ff017b82 */ /* 0x000fe20000000800 */
[----:B------:R-:W0:Y:S07]  /*0010*/  S2R R0, SR_TID.X ;  /* 0x0000000000007919 */ /* 0x000e2e0000002100 */
[----:B------:R-:W0:Y:S01]  /*0020*/  S2UR UR6, SR_CTAID.X ;  /* 0x00000000000679c3 */ /* 0x000e220000002500 */
[----:B------:R-:W1:Y:S07]  /*0030*/  LDCU.64 UR4, c[0x0][0x358] ;  /* 0x00006b00ff0477ac */ /* 0x000e6e0008000a00 */
[----:B------:R-:W0:Y:S08]  /*0040*/  LDC R7, c[0x0][0x360] ;  /* 0x0000d800ff077b82 */ /* 0x000e300000000800 */
[----:B------:R-:W2:Y:S08]  /*0050*/  LDC.64 R2, c[0x0][0x380] ;  /* 0x0000e000ff027b82 */ /* 0x000eb00000000a00 */
[----:B------:R-:W3:Y:S01]  /*0060*/  LDC.64 R4, c[0x0][0x388] ;  /* 0x0000e200ff047b82 */ /* 0x000ee20000000a00 */
[----:B0-----:R-:W-:-:S04]  /*0070*/  IMAD R7, R7, UR6, R0 ;  /* 0x0000000607077c24 */ /* 0x001fc8000f8e0200 */
[----:B--2---:R-:W-:-:S06]  /*0080*/  IMAD.WIDE R2, R7, 0x4, R2 ;  /* 0x0000000407027825 */ /* 0x004fcc00078e0202 */
[----:B-1----:R-:W2:Y:S01]  /*0090*/  LDG.E R3, desc[UR4][R2.64] ;  /* 0x0000000402037981 */ /* 0x002ea2000c1e1900 */
[----:B---3--:R-:W-:-:S05]  /*00a0*/  IMAD.WIDE R4, R7, 0x4, R4 ;  /* 0x0000000407047825 */ /* 0x008fca00078e0204 */
[----:B--2---:R-:W-:Y:S01]  /*00b0*/  STG.E desc[UR4][R4.64], R3 ;  /* 0x0000000304007986 */ /* 0x004fe2000c101904 */
[----:B------:R-:W-:Y:S05]  /*00c0*/  EXIT ;  /* 0x000000000000794d */ /* 0x000fea0003800000 */
.L_x_0:
[----:B------:R-:W-:-:S00]  /*00d0*/  BRA `(.L_x_0) ;  /* 0xfffffffc00fc7947 */ /* 0x000fc0000383ffff */
[----:B------:R-:W-:-:S00]  /*00e0*/  NOP ;  /* 0x0000000000007918 */ /* 0x000fc00000000000 */
        /* <DEDUP_REMOVED lines=9> */
.L_x_3:


//--------------------- .text._Z15cuda_derivativePfS_ --------------------------
	.section	.text._Z15cuda_derivativePfS_,"ax",@progbits
	.align	128
        .global         _Z15cuda_derivativePfS_
        .type           _Z15cuda_derivativePfS_,@function
        .size           _Z15cuda_derivativePfS_,(.L_x_4 - _Z15cuda_derivativePfS_)
        .other          _Z15cuda_derivativePfS_,@"STO_CUDA_ENTRY STV_DEFAULT"
_Z15cuda_derivativePfS_:
.text._Z15cuda_derivativePfS_:
[----:B------:R-:W-:Y:S01]  /*0000*/  LDC R1, c[0x0][0x37c] ;  /* 0x0000df00ff017b82 */ /* 0x000fe20000000800 */
[----:B------:R-:W0:Y:S07]  /*0010*/  S2R R0, SR_TID.X ;  /* 0x0000000000007919 */ /* 0x000e2e0000002100 */
[----:B------:R-:W0:Y:S08]  /*0020*/  S2UR UR4, SR_CTAID.X ;  /* 0x00000000000479c3 */ /* 0x000e300000002500 */
[----:B------:R-:W0:Y:S02]  /*0030*/  LDC R7, c[0x0][0x360] ;  /* 0x0000d800ff077b82 */ /* 0x000e240000000800 */
[----:B0-----:R-:W-:Y:S01]  /*0040*/  IMAD R7, R7, UR4, R0 ;  /* 0x0000000407077c24 */ /* 0x001fe2000f8e0200 */
[----:B------:R-:W0:Y:S04]  /*0050*/  LDCU.64 UR4, c[0x0][0x358] ;  /* 0x00006b00ff0477ac */ /* 0x000e280008000a00 */
[----:B------:R-:W-:-:S02]  /*0060*/  ISETP.NE.AND P0, PT, R7, RZ, PT ;  /* 0x000000ff0700720c */ /* 0x000fc40003f05270 */
[----:B------:R-:W-:-:S13]  /*0070*/  ISETP.NE.AND P1, PT, R7, 0x3ff, PT ;  /* 0x000003ff0700780c */ /* 0x000fda0003f25270 */
[----:B0-----:R-:W-:Y:S05]  /*0080*/  @P0 BRA P1, `(.L_x_1) ;  /* 0x00000000001c0947 */ /* 0x001fea0000800000 */
[----:B------:R-:W0:Y:S08]  /*0090*/  LDC.64 R2, c[0x0][0x380] ;  /* 0x0000e000ff027b82 */ /* 0x000e300000000a00 */
[----:B------:R-:W1:Y:S01]  /*00a0*/  LDC.64 R4, c[0x0][0x388] ;  /* 0x0000e200ff047b82 */ /* 0x000e620000000a00 */
[----:B0-----:R-:W-:-:S06]  /*00b0*/  IMAD.WIDE.U32 R2, R7, 0x4, R2 ;  /* 0x0000000407027825 */ /* 0x001fcc00078e0002 */
[----:B------:R-:W2:Y:S01]  /*00c0*/  LDG.E R3, desc[UR4][R2.64] ;  /* 0x0000000402037981 */ /* 0x000ea2000c1e1900 */
[----:B-1----:R-:W-:-:S05]  /*00d0*/  IMAD.WIDE.U32 R4, R7, 0x4, R4 ;  /* 0x0000000407047825 */ /* 0x002fca00078e0004 */
[----:B--2---:R-:W-:Y:S01]  /*00e0*/  STG.E desc[UR4][R4.64], R3 ;  /* 0x0000000304007986 */ /* 0x004fe2000c101904 */
[----:B------:R-:W-:Y:S05]  /*00f0*/  EXIT ;  /* 0x000000000000794d */ /* 0x000fea0003800000 */
.L_x_1:
[----:B------:R-:W0:Y:S08]  /*0100*/  LDC.64 R2, c[0x0][0x380] ;  /* 0x0000e000ff027b82 */ /* 0x000e300000000a00 */
[----:B------:R-:W1:Y:S01]  /*0110*/  LDC.64 R4, c[0x0][0x388] ;  /* 0x0000e200ff047b82 */ /* 0x000e620000000a00 */
[----:B0-----:R-:W-:-:S05]  /*0120*/  IMAD.WIDE R2, R7, 0x4, R2 ;  /* 0x0000000407027825 */ /* 0x001fca00078e0202 */
[----:B------:R-:W2:Y:S04]  /*0130*/  LDG.E R0, desc[UR4][R2.64+0x4] ;  /* 0x0000040402007981 */ /* 0x000ea8000c1e1900 */
[----:B------:R-:W2:Y:S01]  /*0140*/  LDG.E R9, desc[UR4][R2.64+-0x4] ;  /* 0xfffffc0402097981 */ /* 0x000ea2000c1e1900 */
[----:B-1----:R-:W-:-:S04]  /*0150*/  IMAD.WIDE R4, R7, 0x4, R4 ;  /* 0x0000000407047825 */ /* 0x002fc800078e0204 */
[----:B--2---:R-:W-:-:S04]  /*0160*/  FADD R0, R0, -R9 ;  /* 0x8000000900007221 */ /* 0x004fc80000000000 */
[----:B------:R-:W-:-:S05]  /*0170*/  FMUL.D2 R7, R0, 44100 ;  /* 0x472c440000077820 */ /* 0x000fca0000300000 */
[----:B------:R-:W-:Y:S01]  /*0180*/  STG.E desc[UR4][R4.64], R7 ;  /* 0x0000000704007986 */ /* 0x000fe2000c101904 */
[----:B------:R-:W-:Y:S05]  /*0190*/  EXIT ;  /* 0x000000000000794d */ /* 0x000fea0003800000 */
.L_x_2:
        /* <DEDUP_REMOVED lines=14> */
.L_x_4:


//--------------------- .nv.shared.reserved.0     --------------------------
	.section	.nv.shared.reserved.0,"aw",@nobits
	.weak		__nv_reservedSMEM_offset_0_alias
	.size		__nv_reservedSMEM_offset_0_alias, 0, 64
	.other		__nv_reservedSMEM_offset_0_alias,@"STO_CUDA_RESERVED_SHARED STV_DEFAULT"
__nv_reservedSMEM_offset_0_alias:
	.zero		0
	.zero		64


//--------------------- .nv.constant0._Z13float_to_realPfS_ --------------------------
	.section	.nv.constant0._Z13float_to_realPfS_,"a",@progbits
	.sectionflags	@""
	.align	4
.nv.constant0._Z13float_to_realPfS_:
	.zero		912


//--------------------- .nv.constant0._Z15cuda_derivativePfS_ --------------------------
	.section	.nv.constant0._Z15cuda_derivativePfS_,"a",@progbits
	.sectionflags	@""
	.align	4
.nv.constant0._Z15cuda_derivativePfS_:
	.zero		912


//--------------------- SYMBOLS --------------------------

	.type		.nv.reservedSmem.offset0,@object
	.size		.nv.reservedSmem.offset0,0x4
